//
// Generated by NVIDIA NVVM Compiler
//
// Compiler Build ID: CL-36424714
// Cuda compilation tools, release 13.0, V13.0.88
// Based on NVVM 20.0.0
//

.version 9.0
.target sm_100
.address_size 64

	// .globl	_Z16compute_matrix_BiiPiS_

.visible .entry _Z16compute_matrix_BiiPiS_(
	.param .u32 _Z16compute_matrix_BiiPiS__param_0,
	.param .u32 _Z16compute_matrix_BiiPiS__param_1,
	.param .u64 .ptr .align 1 _Z16compute_matrix_BiiPiS__param_2,
	.param .u64 .ptr .align 1 _Z16compute_matrix_BiiPiS__param_3
)
{
	.reg .pred 	%p<11>;
	.reg .b32 	%r<17>;
	.reg .b64 	%rd<11>;

	ld.param.u32 	%r4, [_Z16compute_matrix_BiiPiS__param_0];
	ld.param.u32 	%r5, [_Z16compute_matrix_BiiPiS__param_1];
	ld.param.u64 	%rd3, [_Z16compute_matrix_BiiPiS__param_2];
	ld.param.u64 	%rd4, [_Z16compute_matrix_BiiPiS__param_3];
	cvta.to.global.u64 	%rd1, %rd4;
	cvta.to.global.u64 	%rd2, %rd3;
	mov.u32 	%r6, %ctaid.y;
	mov.u32 	%r7, %ntid.y;
	mov.u32 	%r8, %tid.y;
	mad.lo.s32 	%r1, %r6, %r7, %r8;
	mov.u32 	%r9, %ctaid.x;
	mov.u32 	%r10, %ntid.x;
	mov.u32 	%r11, %tid.x;
	mad.lo.s32 	%r2, %r9, %r10, %r11;
	setp.ge.s32 	%p1, %r1, %r4;
	setp.ge.s32 	%p2, %r2, %r5;
	or.pred  	%p3, %p1, %p2;
	@%p3 bra 	$L__BB0_4;
	mad.lo.s32 	%r3, %r5, %r1, %r2;
	setp.ne.s32 	%p4, %r1, 0;
	add.s32 	%r12, %r4, -1;
	setp.ne.s32 	%p5, %r1, %r12;
	and.pred  	%p6, %p4, %p5;
	setp.ne.s32 	%p7, %r2, 0;
	and.pred  	%p8, %p7, %p6;
	add.s32 	%r13, %r5, -1;
	setp.ne.s32 	%p9, %r2, %r13;
	and.pred  	%p10, %p8, %p9;
	@%p10 bra 	$L__BB0_3;
	mul.wide.s32 	%rd8, %r3, 4;
	add.s64 	%rd9, %rd2, %rd8;
	ld.global.u32 	%r16, [%rd9];
	add.s64 	%rd10, %rd1, %rd8;
	st.global.u32 	[%rd10], %r16;
	bra.uni 	$L__BB0_4;
$L__BB0_3:
	mul.wide.s32 	%rd5, %r3, 4;
	add.s64 	%rd6, %rd2, %rd5;
	ld.global.u32 	%r14, [%rd6];
	not.b32 	%r15, %r14;
	add.s64 	%rd7, %rd1, %rd5;
	st.global.u32 	[%rd7], %r15;
$L__BB0_4:
	ret;

}


// ===== COMPILED SASS (sm_100) =====

	.target	sm_100

	.elftype	@"ET_EXEC"


//--------------------- .note.nv.tkinfo           --------------------------
	.section	.note.nv.tkinfo,"",@"SHT_NOTE"
	.sectionflags	@"SHF_NOTE_NV_TKINFO"
	.tkinfo
        /*0018*/ 	.word	0x00000002
        /*0030*/ 	.string	""
        /*0030*/ 	.string	"ptxas"
        /*0030*/ 	.string	"Cuda compilation tools, release 13.0, V13.0.88"
        /*0030*/ 	.string	"Build cuda_13.0.r13.0/compiler.36424714_0"
        /*0030*/ 	.string	"-arch sm_100 -m 64 "



//--------------------- .note.nv.cuinfo           --------------------------
	.section	.note.nv.cuinfo,"",@"SHT_NOTE"
	.sectionflags	@"SHF_NOTE_NV_CUINFO"
        /*0018*/ 	.short	0x0002
        /*001a*/ 	.short	0x0064
        /*001c*/ 	.short	0x0082
	.zero		2


//--------------------- .nv.info                  --------------------------
	.section	.nv.info,"",@"SHT_CUDA_INFO"
	.align	4


	//----- nvinfo : EIATTR_REGCOUNT
	.align		4
        /*0000*/ 	.byte	0x04, 0x2f
        /*0002*/ 	.short	(.L_1 - .L_0)
	.align		4
.L_0:
        /*0004*/ 	.word	index@(_Z16compute_matrix_BiiPiS_)
        /*0008*/ 	.word	0x0000000a


	//----- nvinfo : EIATTR_FRAME_SIZE
	.align		4
.L_1:
        /*000c*/ 	.byte	0x04, 0x11
        /*000e*/ 	.short	(.L_3 - .L_2)
	.align		4
.L_2:
        /*0010*/ 	.word	index@(_Z16compute_matrix_BiiPiS_)
        /*0014*/ 	.word	0x00000000


	//----- nvinfo : EIATTR_MIN_STACK_SIZE
	.align		4
.L_3:
        /*0018*/ 	.byte	0x04, 0x12
        /*001a*/ 	.short	(.L_5 - .L_4)
	.align		4
.L_4:
        /*001c*/ 	.word	index@(_Z16compute_matrix_BiiPiS_)
        /*0020*/ 	.word	0x00000000
.L_5:


//--------------------- .nv.compat                --------------------------
	.section	.nv.compat,"",@"SHT_CUDA_COMPAT_INFO"
	.align	4
        /*0000*/ 	.byte	0x02, 0x09, 0x00, 0x00, 0x02, 0x02, 0x01, 0x00, 0x02, 0x05, 0x05, 0x00, 0x03, 0x07, 0x01, 0x01
        /*0010*/ 	.byte	0x02, 0x03, 0x00, 0x00, 0x02, 0x06, 0x01, 0x00, 0x04, 0x0b, 0x08, 0x00, 0x09, 0x00, 0x00, 0x00
        /*0020*/ 	.byte	0x00, 0x00, 0x00, 0x00


//--------------------- .nv.info._Z16compute_matrix_BiiPiS_ --------------------------
	.section	.nv.info._Z16compute_matrix_BiiPiS_,"",@"SHT_CUDA_INFO"
	.sectionflags	@""
	.align	4


	//----- nvinfo : EIATTR_CUDA_API_VERSION
	.align		4
        /*0000*/ 	.byte	0x04, 0x37
        /*0002*/ 	.short	(.L_7 - .L_6)
.L_6:
        /*0004*/ 	.word	0x00000082


	//----- nvinfo : EIATTR_KPARAM_INFO
	.align		4
.L_7:
        /*0008*/ 	.byte	0x04, 0x17
        /*000a*/ 	.short	(.L_9 - .L_8)
.L_8:
        /*000c*/ 	.word	0x00000000
        /*0010*/ 	.short	0x0003
        /*0012*/ 	.short	0x0010
        /*0014*/ 	.byte	0x00, 0xf5, 0x21, 0x00


	//----- nvinfo : EIATTR_KPARAM_INFO
	.align		4
.L_9:
        /*0018*/ 	.byte	0x04, 0x17
        /*001a*/ 	.short	(.L_11 - .L_10)
.L_10:
        /*001c*/ 	.word	0x00000000
        /*0020*/ 	.short	0x0002
        /*0022*/ 	.short	0x0008
        /*0024*/ 	.byte	0x00, 0xf5, 0x21, 0x00


	//----- nvinfo : EIATTR_KPARAM_INFO
	.align		4
.L_11:
        /*0028*/ 	.byte	0x04, 0x17
        /*002a*/ 	.short	(.L_13 - .L_12)
.L_12:
        /*002c*/ 	.word	0x00000000
        /*0030*/ 	.short	0x0001
        /*0032*/ 	.short	0x0004
        /*0034*/ 	.byte	0x00, 0xf0, 0x11, 0x00


	//----- nvinfo : EIATTR_KPARAM_INFO
	.align		4
.L_13:
        /*0038*/ 	.byte	0x04, 0x17
        /*003a*/ 	.short	(.L_15 - .L_14)
.L_14:
        /*003c*/ 	.word	0x00000000
        /*0040*/ 	.short	0x0000
        /*0042*/ 	.short	0x0000
        /*0044*/ 	.byte	0x00, 0xf0, 0x11, 0x00


	//----- nvinfo : EIATTR_SPARSE_MMA_MASK
	.align		4
.L_15:
        /*0048*/ 	.byte	0x03, 0x50
        /*004a*/ 	.short	0x0000


	//----- nvinfo : EIATTR_MAXREG_COUNT
	.align		4
        /*004c*/ 	.byte	0x03, 0x1b
        /*004e*/ 	.short	0x00ff


	//----- nvinfo : EIATTR_MERCURY_ISA_VERSION
	.align		4
        /*0050*/ 	.byte	0x03, 0x5f
        /*0052*/ 	.short	0x0101


	//----- nvinfo : EIATTR_VRC_CTA_INIT_COUNT
	.align		4
        /*0054*/ 	.byte	0x02, 0x4a
	.zero		1
	.zero		1


	//----- nvinfo : EIATTR_EXIT_INSTR_OFFSETS
	.align		4
        /*0058*/ 	.byte	0x04, 0x1c
        /*005a*/ 	.short	(.L_17 - .L_16)


	//   ....[0]....
.L_16:
        /*005c*/ 	.word	0x000000c0


	//   ....[1]....
        /*0060*/ 	.word	0x000001c0


	//   ....[2]....
        /*0064*/ 	.word	0x00000240


	//----- nvinfo : EIATTR_CRS_STACK_SIZE
	.align		4
.L_17:
        /*0068*/ 	.byte	0x04, 0x1e
        /*006a*/ 	.short	(.L_19 - .L_18)
.L_18:
        /*006c*/ 	.word	0x00000000


	//----- nvinfo : EIATTR_CBANK_PARAM_SIZE
	.align		4
.L_19:
        /*0070*/ 	.byte	0x03, 0x19
        /*0072*/ 	.short	0x0018


	//----- nvinfo : EIATTR_PARAM_CBANK
	.align		4
        /*0074*/ 	.byte	0x04, 0x0a
        /*0076*/ 	.short	(.L_21 - .L_20)
	.align		4
.L_20:
        /*0078*/ 	.word	index@(.nv.constant0._Z16compute_matrix_BiiPiS_)
        /*007c*/ 	.short	0x0380
        /*007e*/ 	.short	0x0018


	//----- nvinfo : EIATTR_SW_WAR
	.align		4
.L_21:
        /*0080*/ 	.byte	0x04, 0x36
        /*0082*/ 	.short	(.L_23 - .L_22)
.L_22:
        /*0084*/ 	.word	0x00000008
.L_23:


//--------------------- .nv.callgraph             --------------------------
	.section	.nv.callgraph,"",@"SHT_CUDA_CALLGRAPH"
	.align	4
	.sectionentsize	8
	.align		4
        /*0000*/ 	.word	0x00000000
	.align		4
        /*0004*/ 	.word	0xffffffff
	.align		4
        /*0008*/ 	.word	0x00000000
	.align		4
        /*000c*/ 	.word	0xfffffffe
	.align		4
        /*0010*/ 	.word	0x00000000
	.align		4
        /*0014*/ 	.word	0xfffffffd
	.align		4
        /*0018*/ 	.word	0x00000000
	.align		4
        /*001c*/ 	.word	0xfffffffc


//--------------------- .text._Z16compute_matrix_BiiPiS_ --------------------------
	.section	.text._Z16compute_matrix_BiiPiS_,"ax",@progbits
	.align	128
        .global         _Z16compute_matrix_BiiPiS_
        .type           _Z16compute_matrix_BiiPiS_,@function
        .size           _Z16compute_matrix_BiiPiS_,(.L_x_2 - _Z16compute_matrix_BiiPiS_)
        .other          _Z16compute_matrix_BiiPiS_,@"STO_CUDA_ENTRY STV_DEFAULT"
_Z16compute_matrix_BiiPiS_:
.text._Z16compute_matrix_BiiPiS_:
[----:B------:R-:W-:Y:S01]  /*0000*/  LDC R1, c[0x0][0x37c] ;  /* 0x0000df00ff017b82 */ /* 0x000fe20000000800 */
[----:B------:R-:W0:Y:S07]  /*0010*/  S2R R2, SR_TID.X ;  /* 0x0000000000027919 */ /* 0x000e2e0000002100 */
[----:B------:R-:W1:Y:S01]  /*0020*/  LDC R0, c[0x0][0x364] ;  /* 0x0000d900ff007b82 */ /* 0x000e620000000800 */
[----:B------:R-:W2:Y:S01]  /*0030*/  LDCU.64 UR4, c[0x0][0x380] ;  /* 0x00007000ff0477ac */ /* 0x000ea20008000a00 */
[----:B------:R-:W1:Y:S06]  /*0040*/  S2R R5, SR_TID.Y ;  /* 0x0000000000057919 */ /* 0x000e6c0000002200 */
[----:B------:R-:W0:Y:S08]  /*0050*/  S2UR UR7, SR_CTAID.X ;  /* 0x00000000000779c3 */ /* 0x000e300000002500 */
[----:B------:R-:W0:Y:S08]  /*0060*/  LDC R3, c[0x0][0x360] ;  /* 0x0000d800ff037b82 */ /* 0x000e300000000800 */
[----:B------:R-:W1:Y:S01]  /*0070*/  S2UR UR6, SR_CTAID.Y ;  /* 0x00000000000679c3 */ /* 0x000e620000002600 */
[----:B0-----:R-:W-:-:S05]  /*0080*/  IMAD R3, R3, UR7, R2 ;  /* 0x0000000703037c24 */ /* 0x001fca000f8e0202 */
[----:B--2---:R-:W-:Y:S01]  /*0090*/  ISETP.GE.AND P0, PT, R3, UR5, PT ;  /* 0x0000000503007c0c */ /* 0x004fe2000bf06270 */
[----:B-1----:R-:W-:-:S05]  /*00a0*/  IMAD R0, R0, UR6, R5 ;  /* 0x0000000600007c24 */ /* 0x002fca000f8e0205 */
[----:B------:R-:W-:-:S13]  /*00b0*/  ISETP.GE.OR P0, PT, R0, UR4, P0 ;  /* 0x0000000400007c0c */ /* 0x000fda0008706670 */
[----:B------:R-:W-:Y:S05]  /*00c0*/  @P0 EXIT ;  /* 0x000000000000094d */ /* 0x000fea0003800000 */
[----:B------:R-:W-:Y:S01]  /*00d0*/  UIADD3 UR4, UPT, UPT, UR4, -0x1, URZ ;  /* 0xffffffff04047890 */ /* 0x000fe2000fffe0ff */
[----:B------:R-:W-:-:S05]  /*00e0*/  IMAD R7, R0, UR5, R3 ;  /* 0x0000000500077c24 */ /* 0x000fca000f8e0203 */
[----:B------:R-:W-:Y:S01]  /*00f0*/  ISETP.NE.AND P0, PT, R0, UR4, PT ;  /* 0x0000000400007c0c */ /* 0x000fe2000bf05270 */
[----:B------:R-:W-:-:S03]  /*0100*/  UIADD3 UR4, UPT, UPT, UR5, -0x1, URZ ;  /* 0xffffffff05047890 */ /* 0x000fc6000fffe0ff */
[----:B------:R-:W-:-:S03]  /*0110*/  ISETP.NE.AND P0, PT, R0, RZ, P0 ;  /* 0x000000ff0000720c */ /* 0x000fc60000705270 */
[C---:B------:R-:W-:Y:S02]  /*0120*/  ISETP.NE.AND P1, PT, R3.reuse, UR4, PT ;  /* 0x0000000403007c0c */ /* 0x040fe4000bf25270 */
[----:B------:R-:W-:-:S03]  /*0130*/  ISETP.NE.AND P0, PT, R3, RZ, P0 ;  /* 0x000000ff0300720c */ /* 0x000fc60000705270 */
[----:B------:R-:W0:Y:S10]  /*0140*/  LDCU.64 UR4, c[0x0][0x358] ;  /* 0x00006b00ff0477ac */ /* 0x000e340008000a00 */
[----:B------:R-:W-:Y:S05]  /*0150*/  @P0 BRA P1, `(.L_x_0) ;  /* 0x00000000001c0947 */ /* 0x000fea0000800000 */
[----:B------:R-:W1:Y:S08]  /*0160*/  LDC.64 R2, c[0x0][0x388] ;  /* 0x0000e200ff027b82 */ /* 0x000e700000000a00 */
[----:B------:R-:W2:Y:S01]  /*0170*/  LDC.64 R4, c[0x0][0x390] ;  /* 0x0000e400ff047b82 */ /* 0x000ea20000000a00 */
[----:B-1----:R-:W-:-:S06]  /*0180*/  IMAD.WIDE R2, R7, 0x4, R2 ;  /* 0x0000000407027825 */ /* 0x002fcc00078e0202 */
[----:B0-----:R-:W3:Y:S01]  /*0190*/  LDG.E R3, desc[UR4][R2.64] ;  /* 0x0000000402037981 */ /* 0x001ee2000c1e1900 */
[----:B--2---:R-:W-:-:S05]  /*01a0*/  IMAD.WIDE R4, R7, 0x4, R4 ;  /* 0x0000000407047825 */ /* 0x004fca00078e0204 */
[----:B---3--:R-:W-:Y:S01]  /*01b0*/  STG.E desc[UR4][R4.64], R3 ;  /* 0x0000000304007986 */ /* 0x008fe2000c101904 */
[----:B------:R-:W-:Y:S05]  /*01c0*/  EXIT ;  /* 0x000000000000794d */ /* 0x000fea0003800000 */
.L_x_0:
[----:B------:R-:W1:Y:S08]  /*01d0*/  LDC.64 R2, c[0x0][0x388] ;  /* 0x0000e200ff027b82 */ /* 0x000e700000000a00 */
[----:B------:R-:W2:Y:S01]  /*01e0*/  LDC.64 R4, c[0x0][0x390] ;  /* 0x0000e400ff047b82 */ /* 0x000ea20000000a00 */
[----:B-1----:R-:W-:-:S06]  /*01f0*/  IMAD.WIDE R2, R7, 0x4, R2 ;  /* 0x0000000407027825 */ /* 0x002fcc00078e0202 */
[----:B0-----:R-:W3:Y:S01]  /*0200*/  LDG.E R2, desc[UR4][R2.64] ;  /* 0x0000000402027981 */ /* 0x001ee2000c1e1900 */
[----:B--2---:R-:W-:Y:S01]  /*0210*/  IMAD.WIDE R4, R7, 0x4, R4 ;  /* 0x0000000407047825 */ /* 0x004fe200078e0204 */
[----:B---3--:R-:W-:-:S05]  /*0220*/  LOP3.LUT R7, RZ, R2, RZ, 0x33, !PT ;  /* 0x00000002ff077212 */ /* 0x008fca00078e33ff */
[----:B------:R-:W-:Y:S01]  /*0230*/  STG.E desc[UR4][R4.64], R7 ;  /* 0x0000000704007986 */ /* 0x000fe2000c101904 */
[----:B------:R-:W-:Y:S05]  /*0240*/  EXIT ;  /* 0x000000000000794d */ /* 0x000fea0003800000 */
.L_x_1:
[----:B------:R-:W-:-:S00]  /*0250*/  BRA `(.L_x_1) ;  /* 0xfffffffc00fc7947 */ /* 0x000fc0000383ffff */
[----:B------:R-:W-:-:S00]  /*0260*/  NOP ;  /* 0x0000000000007918 */ /* 0x000fc00000000000 */
        /* <DEDUP_REMOVED lines=9> */
.L_x_2:


//--------------------- .nv.shared.reserved.0     --------------------------
	.section	.nv.shared.reserved.0,"aw",@nobits
	.weak		__nv_reservedSMEM_offset_0_alias
	.size		__nv_reservedSMEM_offset_0_alias, 0, 64
	.other		__nv_reservedSMEM_offset_0_alias,@"STO_CUDA_RESERVED_SHARED STV_DEFAULT"
__nv_reservedSMEM_offset_0_alias:
	.zero		0
	.zero		64


//--------------------- .nv.constant0._Z16compute_matrix_BiiPiS_ --------------------------
	.section	.nv.constant0._Z16compute_matrix_BiiPiS_,"a",@progbits
	.sectionflags	@""
	.align	4
.nv.constant0._Z16compute_matrix_BiiPiS_:
	.zero		920


//--------------------- SYMBOLS --------------------------

	.type		.nv.reservedSmem.offset0,@object
	.size		.nv.reservedSmem.offset0,0x4
